//
// Generated by NVIDIA NVVM Compiler
//
// Compiler Build ID: CL-36424714
// Cuda compilation tools, release 13.0, V13.0.88
// Based on NVVM 20.0.0
//

.version 9.0
.target sm_100
.address_size 64

	// .globl	_Z7computePfPKfS1_
.extern .shared .align 16 .b8 __smem[];

.visible .entry _Z7computePfPKfS1_(
	.param .u64 .ptr .align 1 _Z7computePfPKfS1__param_0,
	.param .u64 .ptr .align 1 _Z7computePfPKfS1__param_1,
	.param .u64 .ptr .align 1 _Z7computePfPKfS1__param_2
)
{
	.reg .pred 	%p<3>;
	.reg .b32 	%r<26>;
	.reg .b32 	%f<96>;
	.reg .b64 	%rd<13>;

	ld.param.u64 	%rd3, [_Z7computePfPKfS1__param_0];
	ld.param.u64 	%rd4, [_Z7computePfPKfS1__param_1];
	ld.param.u64 	%rd5, [_Z7computePfPKfS1__param_2];
	cvta.to.global.u64 	%rd6, %rd5;
	cvta.to.global.u64 	%rd1, %rd4;
	mov.u32 	%r11, %tid.x;
	mov.u32 	%r12, %ctaid.x;
	shl.b32 	%r13, %r12, 8;
	add.s32 	%r1, %r13, %r11;
	shl.b32 	%r2, %r11, 2;
	shl.b32 	%r14, %r11, 4;
	mov.u32 	%r15, __smem;
	add.s32 	%r3, %r15, %r14;
	shl.b32 	%r16, %r1, 2;
	mul.wide.s32 	%rd7, %r16, 4;
	add.s64 	%rd2, %rd6, %rd7;
	mov.f32 	%f92, 0f00000000;
	mov.b32 	%r23, 0;
	add.s32 	%r18, %r15, 32;
	mov.f32 	%f93, %f92;
	mov.f32 	%f94, %f92;
	mov.f32 	%f95, %f92;
$L__BB0_1:
	shl.b32 	%r19, %r23, 10;
	add.s32 	%r20, %r19, %r2;
	mul.wide.u32 	%rd8, %r20, 4;
	add.s64 	%rd9, %rd1, %rd8;
	ld.global.nc.f32 	%f17, [%rd9];
	ld.global.nc.f32 	%f18, [%rd9+4];
	st.shared.v2.f32 	[%r3], {%f17, %f18};
	ld.global.nc.f32 	%f19, [%rd9+8];
	st.shared.f32 	[%r3+8], %f19;
	bar.sync 	0;
	ld.global.nc.f32 	%f5, [%rd2];
	ld.global.nc.f32 	%f6, [%rd2+4];
	ld.global.nc.f32 	%f7, [%rd2+8];
	mov.b32 	%r24, 32;
	mov.u32 	%r25, %r18;
$L__BB0_2:
	.pragma "used_bytes_mask 4095";
	ld.shared.v4.f32 	{%f20, %f21, %f22, %f23}, [%r25+-32];
	sub.f32 	%f24, %f5, %f20;
	sub.f32 	%f25, %f6, %f21;
	sub.f32 	%f26, %f7, %f22;
	mul.f32 	%f27, %f25, %f25;
	fma.rn.f32 	%f28, %f24, %f24, %f27;
	fma.rn.f32 	%f29, %f26, %f26, %f28;
	rsqrt.approx.f32 	%f30, %f29;
	neg.f32 	%f31, %f30;
	mul.f32 	%f32, %f30, %f31;
	mul.f32 	%f33, %f30, %f32;
	fma.rn.f32 	%f34, %f24, %f33, %f95;
	fma.rn.f32 	%f35, %f25, %f33, %f94;
	fma.rn.f32 	%f36, %f26, %f33, %f93;
	sub.f32 	%f37, %f92, %f30;
	.pragma "used_bytes_mask 4095";
	ld.shared.v4.f32 	{%f38, %f39, %f40, %f41}, [%r25+-16];
	sub.f32 	%f42, %f5, %f38;
	sub.f32 	%f43, %f6, %f39;
	sub.f32 	%f44, %f7, %f40;
	mul.f32 	%f45, %f43, %f43;
	fma.rn.f32 	%f46, %f42, %f42, %f45;
	fma.rn.f32 	%f47, %f44, %f44, %f46;
	rsqrt.approx.f32 	%f48, %f47;
	neg.f32 	%f49, %f48;
	mul.f32 	%f50, %f48, %f49;
	mul.f32 	%f51, %f48, %f50;
	fma.rn.f32 	%f52, %f42, %f51, %f34;
	fma.rn.f32 	%f53, %f43, %f51, %f35;
	fma.rn.f32 	%f54, %f44, %f51, %f36;
	sub.f32 	%f55, %f37, %f48;
	.pragma "used_bytes_mask 4095";
	ld.shared.v4.f32 	{%f56, %f57, %f58, %f59}, [%r25];
	sub.f32 	%f60, %f5, %f56;
	sub.f32 	%f61, %f6, %f57;
	sub.f32 	%f62, %f7, %f58;
	mul.f32 	%f63, %f61, %f61;
	fma.rn.f32 	%f64, %f60, %f60, %f63;
	fma.rn.f32 	%f65, %f62, %f62, %f64;
	rsqrt.approx.f32 	%f66, %f65;
	neg.f32 	%f67, %f66;
	mul.f32 	%f68, %f66, %f67;
	mul.f32 	%f69, %f66, %f68;
	fma.rn.f32 	%f70, %f60, %f69, %f52;
	fma.rn.f32 	%f71, %f61, %f69, %f53;
	fma.rn.f32 	%f72, %f62, %f69, %f54;
	sub.f32 	%f73, %f55, %f66;
	.pragma "used_bytes_mask 4095";
	ld.shared.v4.f32 	{%f74, %f75, %f76, %f77}, [%r25+16];
	sub.f32 	%f78, %f5, %f74;
	sub.f32 	%f79, %f6, %f75;
	sub.f32 	%f80, %f7, %f76;
	mul.f32 	%f81, %f79, %f79;
	fma.rn.f32 	%f82, %f78, %f78, %f81;
	fma.rn.f32 	%f83, %f80, %f80, %f82;
	rsqrt.approx.f32 	%f84, %f83;
	neg.f32 	%f85, %f84;
	mul.f32 	%f86, %f84, %f85;
	mul.f32 	%f87, %f84, %f86;
	fma.rn.f32 	%f95, %f78, %f87, %f70;
	fma.rn.f32 	%f94, %f79, %f87, %f71;
	fma.rn.f32 	%f93, %f80, %f87, %f72;
	sub.f32 	%f92, %f73, %f84;
	add.s32 	%r25, %r25, 64;
	add.s32 	%r24, %r24, 64;
	setp.ne.s32 	%p1, %r24, 4128;
	@%p1 bra 	$L__BB0_2;
	bar.sync 	0;
	add.s32 	%r23, %r23, 1;
	setp.ne.s32 	%p2, %r23, 192;
	@%p2 bra 	$L__BB0_1;
	cvta.to.global.u64 	%rd10, %rd3;
	mul.lo.s32 	%r22, %r1, 5;
	mul.wide.s32 	%rd11, %r22, 4;
	add.s64 	%rd12, %rd10, %rd11;
	st.global.f32 	[%rd12], %f95;
	st.global.f32 	[%rd12+4], %f94;
	st.global.f32 	[%rd12+8], %f93;
	st.global.f32 	[%rd12+12], %f92;
	ret;

}


// ===== COMPILED SASS (sm_100) =====

	.target	sm_100

	.elftype	@"ET_EXEC"


//--------------------- .note.nv.tkinfo           --------------------------
	.section	.note.nv.tkinfo,"",@"SHT_NOTE"
	.sectionflags	@"SHF_NOTE_NV_TKINFO"
	.tkinfo
        /*0018*/ 	.word	0x00000002
        /*0030*/ 	.string	""
        /*0030*/ 	.string	"ptxas"
        /*0030*/ 	.string	"Cuda compilation tools, release 13.0, V13.0.88"
        /*0030*/ 	.string	"Build cuda_13.0.r13.0/compiler.36424714_0"
        /*0030*/ 	.string	"-arch sm_100 -m 64 "



//--------------------- .note.nv.cuinfo           --------------------------
	.section	.note.nv.cuinfo,"",@"SHT_NOTE"
	.sectionflags	@"SHF_NOTE_NV_CUINFO"
        /*0018*/ 	.short	0x0002
        /*001a*/ 	.short	0x0064
        /*001c*/ 	.short	0x0082
	.zero		2


//--------------------- .nv.info                  --------------------------
	.section	.nv.info,"",@"SHT_CUDA_INFO"
	.align	4


	//----- nvinfo : EIATTR_REGCOUNT
	.align		4
        /*0000*/ 	.byte	0x04, 0x2f
        /*0002*/ 	.short	(.L_1 - .L_0)
	.align		4
.L_0:
        /*0004*/ 	.word	index@(_Z7computePfPKfS1_)
        /*0008*/ 	.word	0x00000020


	//----- nvinfo : EIATTR_FRAME_SIZE
	.align		4
.L_1:
        /*000c*/ 	.byte	0x04, 0x11
        /*000e*/ 	.short	(.L_3 - .L_2)
	.align		4
.L_2:
        /*0010*/ 	.word	index@(_Z7computePfPKfS1_)
        /*0014*/ 	.word	0x00000000


	//----- nvinfo : EIATTR_MIN_STACK_SIZE
	.align		4
.L_3:
        /*0018*/ 	.byte	0x04, 0x12
        /*001a*/ 	.short	(.L_5 - .L_4)
	.align		4
.L_4:
        /*001c*/ 	.word	index@(_Z7computePfPKfS1_)
        /*0020*/ 	.word	0x00000000
.L_5:


//--------------------- .nv.compat                --------------------------
	.section	.nv.compat,"",@"SHT_CUDA_COMPAT_INFO"
	.align	4
        /*0000*/ 	.byte	0x02, 0x09, 0x00, 0x00, 0x02, 0x02, 0x01, 0x00, 0x02, 0x05, 0x05, 0x00, 0x03, 0x07, 0x01, 0x01
        /*0010*/ 	.byte	0x02, 0x03, 0x00, 0x00, 0x02, 0x06, 0x01, 0x00, 0x04, 0x0b, 0x08, 0x00, 0x01, 0x00, 0x00, 0x00
        /*0020*/ 	.byte	0x00, 0x00, 0x00, 0x00


//--------------------- .nv.info._Z7computePfPKfS1_ --------------------------
	.section	.nv.info._Z7computePfPKfS1_,"",@"SHT_CUDA_INFO"
	.sectionflags	@""
	.align	4


	//----- nvinfo : EIATTR_CUDA_API_VERSION
	.align		4
        /*0000*/ 	.byte	0x04, 0x37
        /*0002*/ 	.short	(.L_7 - .L_6)
.L_6:
        /*0004*/ 	.word	0x00000082


	//----- nvinfo : EIATTR_KPARAM_INFO
	.align		4
.L_7:
        /*0008*/ 	.byte	0x04, 0x17
        /*000a*/ 	.short	(.L_9 - .L_8)
.L_8:
        /*000c*/ 	.word	0x00000000
        /*0010*/ 	.short	0x0002
        /*0012*/ 	.short	0x0010
        /*0014*/ 	.byte	0x00, 0xf5, 0x21, 0x00


	//----- nvinfo : EIATTR_KPARAM_INFO
	.align		4
.L_9:
        /*0018*/ 	.byte	0x04, 0x17
        /*001a*/ 	.short	(.L_11 - .L_10)
.L_10:
        /*001c*/ 	.word	0x00000000
        /*0020*/ 	.short	0x0001
        /*0022*/ 	.short	0x0008
        /*0024*/ 	.byte	0x00, 0xf5, 0x21, 0x00


	//----- nvinfo : EIATTR_KPARAM_INFO
	.align		4
.L_11:
        /*0028*/ 	.byte	0x04, 0x17
        /*002a*/ 	.short	(.L_13 - .L_12)
.L_12:
        /*002c*/ 	.word	0x00000000
        /*0030*/ 	.short	0x0000
        /*0032*/ 	.short	0x0000
        /*0034*/ 	.byte	0x00, 0xf5, 0x21, 0x00


	//----- nvinfo : EIATTR_SPARSE_MMA_MASK
	.align		4
.L_13:
        /*0038*/ 	.byte	0x03, 0x50
        /*003a*/ 	.short	0x0000


	//----- nvinfo : EIATTR_MAXREG_COUNT
	.align		4
        /*003c*/ 	.byte	0x03, 0x1b
        /*003e*/ 	.short	0x00ff


	//----- nvinfo : EIATTR_NUM_BARRIERS
	.align		4
        /*0040*/ 	.byte	0x02, 0x4c
        /*0042*/ 	.byte	0x01
	.zero		1


	//----- nvinfo : EIATTR_MERCURY_ISA_VERSION
	.align		4
        /*0044*/ 	.byte	0x03, 0x5f
        /*0046*/ 	.short	0x0101


	//----- nvinfo : EIATTR_UNUSED_LOAD_BYTE_OFFSET
	.align		4
        /*0048*/ 	.byte	0x04, 0x44
        /*004a*/ 	.short	(.L_15 - .L_14)


	//   ....[0]....
.L_14:
        /*004c*/ 	.word	0x00000210
        /*0050*/ 	.word	0x00000fff


	//   ....[1]....
        /*0054*/ 	.word	0x00000230
        /*0058*/ 	.word	0x00000fff


	//   ....[2]....
        /*005c*/ 	.word	0x00000250
        /*0060*/ 	.word	0x00000fff


	//   ....[3]....
        /*0064*/ 	.word	0x00000330
        /*0068*/ 	.word	0x00000fff


	//----- nvinfo : EIATTR_VRC_CTA_INIT_COUNT
	.align		4
.L_15:
        /*006c*/ 	.byte	0x02, 0x4a
	.zero		1
	.zero		1


	//----- nvinfo : EIATTR_EXIT_INSTR_OFFSETS
	.align		4
        /*0070*/ 	.byte	0x04, 0x1c
        /*0072*/ 	.short	(.L_17 - .L_16)


	//   ....[0]....
.L_16:
        /*0074*/ 	.word	0x00000720


	//----- nvinfo : EIATTR_CBANK_PARAM_SIZE
	.align		4
.L_17:
        /*0078*/ 	.byte	0x03, 0x19
        /*007a*/ 	.short	0x0018


	//----- nvinfo : EIATTR_PARAM_CBANK
	.align		4
        /*007c*/ 	.byte	0x04, 0x0a
        /*007e*/ 	.short	(.L_19 - .L_18)
	.align		4
.L_18:
        /*0080*/ 	.word	index@(.nv.constant0._Z7computePfPKfS1_)
        /*0084*/ 	.short	0x0380
        /*0086*/ 	.short	0x0018


	//----- nvinfo : EIATTR_SW_WAR
	.align		4
.L_19:
        /*0088*/ 	.byte	0x04, 0x36
        /*008a*/ 	.short	(.L_21 - .L_20)
.L_20:
        /*008c*/ 	.word	0x00000008
.L_21:


//--------------------- .nv.callgraph             --------------------------
	.section	.nv.callgraph,"",@"SHT_CUDA_CALLGRAPH"
	.align	4
	.sectionentsize	8
	.align		4
        /*0000*/ 	.word	0x00000000
	.align		4
        /*0004*/ 	.word	0xffffffff
	.align		4
        /*0008*/ 	.word	0x00000000
	.align		4
        /*000c*/ 	.word	0xfffffffe
	.align		4
        /*0010*/ 	.word	0x00000000
	.align		4
        /*0014*/ 	.word	0xfffffffd
	.align		4
        /*0018*/ 	.word	0x00000000
	.align		4
        /*001c*/ 	.word	0xfffffffc


//--------------------- .text._Z7computePfPKfS1_  --------------------------
	.section	.text._Z7computePfPKfS1_,"ax",@progbits
	.align	128
        .global         _Z7computePfPKfS1_
        .type           _Z7computePfPKfS1_,@function
        .size           _Z7computePfPKfS1_,(.L_x_3 - _Z7computePfPKfS1_)
        .other          _Z7computePfPKfS1_,@"STO_CUDA_ENTRY STV_DEFAULT"
_Z7computePfPKfS1_:
.text._Z7computePfPKfS1_:
[----:B------:R-:W-:Y:S01]  /*0000*/  LDC R1, c[0x0][0x37c] ;  /* 0x0000df00ff017b82 */ /* 0x000fe20000000800 */
[----:B------:R-:W0:Y:S07]  /*0010*/  S2R R0, SR_TID.X ;  /* 0x0000000000007919 */ /* 0x000e2e0000002100 */
[----:B------:R-:W1:Y:S01]  /*0020*/  LDC.64 R4, c[0x0][0x390] ;  /* 0x0000e400ff047b82 */ /* 0x000e620000000a00 */
[----:B------:R-:W2:Y:S01]  /*0030*/  LDCU.64 UR8, c[0x0][0x358] ;  /* 0x00006b00ff0877ac */ /* 0x000ea20008000a00 */
[----:B------:R-:W0:Y:S02]  /*0040*/  S2R R3, SR_CTAID.X ;  /* 0x0000000000037919 */ /* 0x000e240000002500 */
[----:B0-----:R-:W-:-:S04]  /*0050*/  LEA R2, R3, R0, 0x8 ;  /* 0x0000000003027211 */ /* 0x001fc800078e40ff */
[----:B------:R-:W-:-:S05]  /*0060*/  SHF.L.U32 R3, R2, 0x2, RZ ;  /* 0x0000000202037819 */ /* 0x000fca00000006ff */
[----:B-1----:R-:W-:-:S05]  /*0070*/  IMAD.WIDE R4, R3, 0x4, R4 ;  /* 0x0000000403047825 */ /* 0x002fca00078e0204 */
[----:B--2---:R0:W5:Y:S04]  /*0080*/  LDG.E.CONSTANT R3, desc[UR8][R4.64] ;  /* 0x0000000804037981 */ /* 0x004168000c1e9900 */
[----:B------:R0:W5:Y:S04]  /*0090*/  LDG.E.CONSTANT R16, desc[UR8][R4.64+0x4] ;  /* 0x0000040804107981 */ /* 0x000168000c1e9900 */
[----:B------:R0:W5:Y:S01]  /*00a0*/  LDG.E.CONSTANT R17, desc[UR8][R4.64+0x8] ;  /* 0x0000080804117981 */ /* 0x000162000c1e9900 */
[----:B------:R-:W1:Y:S01]  /*00b0*/  S2UR UR5, SR_CgaCtaId ;  /* 0x00000000000579c3 */ /* 0x000e620000008800 */
[----:B------:R-:W-:Y:S01]  /*00c0*/  UMOV UR4, 0x400 ;  /* 0x0000040000047882 */ /* 0x000fe20000000000 */
[----:B------:R-:W-:Y:S01]  /*00d0*/  HFMA2 R19, -RZ, RZ, 0, 0 ;  /* 0x00000000ff137431 */ /* 0x000fe200000001ff */
[----:B------:R-:W-:-:S02]  /*00e0*/  CS2R R20, SRZ ;  /* 0x0000000000147805 */ /* 0x000fc4000001ff00 */
[----:B------:R-:W-:Y:S01]  /*00f0*/  CS2R R22, SRZ ;  /* 0x0000000000167805 */ /* 0x000fe2000001ff00 */
[----:B-1----:R-:W-:-:S04]  /*0100*/  ULEA UR4, UR5, UR4, 0x18 ;  /* 0x0000000405047291 */ /* 0x002fc8000f8ec0ff */
[----:B------:R-:W-:Y:S02]  /*0110*/  UIADD3 UR5, UPT, UPT, UR4, 0x20, URZ ;  /* 0x0000002004057890 */ /* 0x000fe4000fffe0ff */
[----:B0-----:R-:W-:-:S10]  /*0120*/  LEA R18, R0, UR4, 0x4 ;  /* 0x0000000400127c11 */ /* 0x001fd4000f8e20ff */
.L_x_1:
[----:B------:R-:W0:Y:S01]  /*0130*/  LDC.64 R4, c[0x0][0x388] ;  /* 0x0000e200ff047b82 */ /* 0x000e220000000a00 */
[----:B------:R-:W-:-:S04]  /*0140*/  LEA R7, R19, R0, 0x8 ;  /* 0x0000000013077211 */ /* 0x000fc800078e40ff */
[----:B------:R-:W-:-:S05]  /*0150*/  SHF.L.U32 R7, R7, 0x2, RZ ;  /* 0x0000000207077819 */ /* 0x000fca00000006ff */
[----:B0-----:R-:W-:-:S05]  /*0160*/  IMAD.WIDE.U32 R4, R7, 0x4, R4 ;  /* 0x0000000407047825 */ /* 0x001fca00078e0004 */
[----:B------:R-:W2:Y:S04]  /*0170*/  LDG.E.CONSTANT R6, desc[UR8][R4.64] ;  /* 0x0000000804067981 */ /* 0x000ea8000c1e9900 */
[----:B------:R-:W2:Y:S04]  /*0180*/  LDG.E.CONSTANT R7, desc[UR8][R4.64+0x4] ;  /* 0x0000040804077981 */ /* 0x000ea8000c1e9900 */
[----:B------:R-:W3:Y:S01]  /*0190*/  LDG.E.CONSTANT R9, desc[UR8][R4.64+0x8] ;  /* 0x0000080804097981 */ /* 0x000ee2000c1e9900 */
[----:B------:R-:W-:Y:S01]  /*01a0*/  IADD3 R19, PT, PT, R19, 0x1, RZ ;  /* 0x0000000113137810 */ /* 0x000fe20007ffe0ff */
[----:B------:R-:W-:Y:S01]  /*01b0*/  UMOV UR6, 0x20 ;  /* 0x0000002000067882 */ /* 0x000fe20000000000 */
[----:B------:R-:W-:-:S02]  /*01c0*/  UMOV UR4, UR5 ;  /* 0x0000000500047c82 */ /* 0x000fc40008000000 */
[----:B------:R-:W-:Y:S01]  /*01d0*/  ISETP.NE.AND P0, PT, R19, 0xc0, PT ;  /* 0x000000c01300780c */ /* 0x000fe20003f05270 */
[----:B--2---:R0:W-:Y:S04]  /*01e0*/  STS.64 [R18], R6 ;  /* 0x0000000612007388 */ /* 0x0041e80000000a00 */
[----:B---3--:R0:W-:Y:S01]  /*01f0*/  STS [R18+0x8], R9 ;  /* 0x0000080912007388 */ /* 0x0081e20000000800 */
[----:B------:R-:W-:Y:S07]  /*0200*/  BAR.SYNC.DEFER_BLOCKING 0x0 ;  /* 0x0000000000007b1d */ /* 0x000fee0000010000 */
.L_x_0:
[----:B0-----:R-:W0:Y:S01]  /*0210*/  LDS.128 R4, [UR4+-0x20] ;  /* 0xffffe004ff047984 */ /* 0x001e220008000c00 */
[----:B------:R-:W-:-:S03]  /*0220*/  UIADD3 UR6, UPT, UPT, UR6, 0x40, URZ ;  /* 0x0000004006067890 */ /* 0x000fc6000fffe0ff */
[----:B------:R-:W1:Y:S01]  /*0230*/  LDS.128 R8, [UR4] ;  /* 0x00000004ff087984 */ /* 0x000e620008000c00 */
[----:B------:R-:W-:-:S03]  /*0240*/  UISETP.NE.AND UP0, UPT, UR6, 0x1020, UPT ;  /* 0x000010200600788c */ /* 0x000fc6000bf05270 */
[----:B------:R-:W2:Y:S01]  /*0250*/  LDS.128 R12, [UR4+0x10] ;  /* 0x00001004ff0c7984 */ /* 0x000ea20008000c00 */
[----:B0----5:R-:W-:Y:S01]  /*0260*/  FADD R24, R16, -R5 ;  /* 0x8000000510187221 */ /* 0x021fe20000000000 */
[----:B------:R-:W-:Y:S01]  /*0270*/  FADD R29, R3, -R4 ;  /* 0x80000004031d7221 */ /* 0x000fe20000000000 */
[----:B------:R-:W-:Y:S02]  /*0280*/  FADD R26, R17, -R6 ;  /* 0x80000006111a7221 */ /* 0x000fe40000000000 */
[----:B------:R-:W-:Y:S01]  /*0290*/  FMUL R4, R24, R24 ;  /* 0x0000001818047220 */ /* 0x000fe20000400000 */
[C---:B-1----:R-:W-:Y:S01]  /*02a0*/  FADD R9, R16.reuse, -R9 ;  /* 0x8000000910097221 */ /* 0x042fe20000000000 */
[----:B------:R-:W-:Y:S01]  /*02b0*/  FADD R8, R3, -R8 ;  /* 0x8000000803087221 */ /* 0x000fe20000000000 */
[----:B------:R-:W-:Y:S01]  /*02c0*/  FADD R10, R17, -R10 ;  /* 0x8000000a110a7221 */ /* 0x000fe20000000000 */
[----:B------:R-:W-:Y:S01]  /*02d0*/  FFMA R5, R29, R29, R4 ;  /* 0x0000001d1d057223 */ /* 0x000fe20000000004 */
[----:B------:R-:W-:Y:S01]  /*02e0*/  FMUL R11, R9, R9 ;  /* 0x00000009090b7220 */ /* 0x000fe20000400000 */
[----:B--2---:R-:W-:Y:S01]  /*02f0*/  FADD R13, R16, -R13 ;  /* 0x8000000d100d7221 */ /* 0x004fe20000000000 */
[----:B------:R-:W-:Y:S01]  /*0300*/  FADD R12, R3, -R12 ;  /* 0x8000000c030c7221 */ /* 0x000fe20000000000 */
[----:B------:R-:W-:Y:S01]  /*0310*/  FFMA R28, R26, R26, R5 ;  /* 0x0000001a1a1c7223 */ /* 0x000fe20000000005 */
[----:B------:R-:W-:Y:S01]  /*0320*/  FFMA R11, R8, R8, R11 ;  /* 0x00000008080b7223 */ /* 0x000fe2000000000b */
[----:B------:R-:W0:Y:S01]  /*0330*/  LDS.128 R4, [UR4+-0x10] ;  /* 0xfffff004ff047984 */ /* 0x000e220008000c00 */
[----:B------:R-:W-:Y:S01]  /*0340*/  FADD R14, R17, -R14 ;  /* 0x8000000e110e7221 */ /* 0x000fe20000000000 */
[----:B------:R-:W-:Y:S01]  /*0350*/  UIADD3 UR4, UPT, UPT, UR4, 0x40, URZ ;  /* 0x0000004004047890 */ /* 0x000fe2000fffe0ff */
[----:B------:R-:W-:-:S13]  /*0360*/  FSETP.GEU.AND P1, PT, |R28|, 1.175494350822287508e-38, PT ;  /* 0x008000001c00780b */ /* 0x000fda0003f2e200 */
[----:B------:R-:W-:-:S04]  /*0370*/  @!P1 FMUL R28, R28, 16777216 ;  /* 0x4b8000001c1c9820 */ /* 0x000fc80000400000 */
[----:B------:R1:W2:Y:S02]  /*0380*/  MUFU.RSQ R25, R28 ;  /* 0x0000001c00197308 */ /* 0x0002a40000001400 */
[----:B-1----:R-:W-:Y:S01]  /*0390*/  FFMA R28, R10, R10, R11 ;  /* 0x0000000a0a1c7223 */ /* 0x002fe2000000000b */
[----:B------:R-:W-:-:S04]  /*03a0*/  FMUL R11, R13, R13 ;  /* 0x0000000d0d0b7220 */ /* 0x000fc80000400000 */
[----:B------:R-:W-:Y:S01]  /*03b0*/  FFMA R11, R12, R12, R11 ;  /* 0x0000000c0c0b7223 */ /* 0x000fe2000000000b */
[----:B------:R-:W-:Y:S01]  /*03c0*/  FSETP.GEU.AND P2, PT, |R28|, 1.175494350822287508e-38, PT ;  /* 0x008000001c00780b */ /* 0x000fe20003f4e200 */
[----:B--2---:R-:W-:Y:S02]  /*03d0*/  @!P1 FMUL R25, R25, 4096 ;  /* 0x4580000019199820 */ /* 0x004fe40000400000 */
[----:B------:R-:W-:Y:S01]  /*03e0*/  FFMA R15, R14, R14, R11 ;  /* 0x0000000e0e0f7223 */ /* 0x000fe2000000000b */
[----:B0-----:R-:W-:Y:S01]  /*03f0*/  FADD R5, R16, -R5 ;  /* 0x8000000510057221 */ /* 0x001fe20000000000 */
[----:B------:R-:W-:Y:S01]  /*0400*/  FMUL R27, R25, -R25 ;  /* 0x80000019191b7220 */ /* 0x000fe20000400000 */
[----:B------:R-:W-:Y:S01]  /*0410*/  FADD R7, R3, -R4 ;  /* 0x8000000403077221 */ /* 0x000fe20000000000 */
[----:B------:R-:W-:Y:S01]  /*0420*/  FADD R6, R17, -R6 ;  /* 0x8000000611067221 */ /* 0x000fe20000000000 */
[----:B------:R-:W-:Y:S01]  /*0430*/  FMUL R4, R5, R5 ;  /* 0x0000000505047220 */ /* 0x000fe20000400000 */
[----:B------:R-:W-:Y:S01]  /*0440*/  FMUL R27, R25, R27 ;  /* 0x0000001b191b7220 */ /* 0x000fe20000400000 */
[----:B------:R-:W-:Y:S01]  /*0450*/  FSETP.GEU.AND P3, PT, |R15|, 1.175494350822287508e-38, PT ;  /* 0x008000000f00780b */ /* 0x000fe20003f6e200 */
[----:B------:R-:W-:-:S02]  /*0460*/  FADD R25, -R25, R20 ;  /* 0x0000001419197221 */ /* 0x000fc40000000100 */
[----:B------:R-:W-:Y:S01]  /*0470*/  @!P2 FMUL R28, R28, 16777216 ;  /* 0x4b8000001c1ca820 */ /* 0x000fe20000400000 */
[----:B------:R-:W-:Y:S01]  /*0480*/  FFMA R24, R24, R27, R23 ;  /* 0x0000001b18187223 */ /* 0x000fe20000000017 */
[----:B------:R-:W-:Y:S01]  /*0490*/  FFMA R23, R7, R7, R4 ;  /* 0x0000000707177223 */ /* 0x000fe20000000004 */
[-C--:B------:R-:W-:Y:S01]  /*04a0*/  FFMA R22, R29, R27.reuse, R22 ;  /* 0x0000001b1d167223 */ /* 0x080fe20000000016 */
[----:B------:R-:W0:Y:S01]  /*04b0*/  MUFU.RSQ R11, R28 ;  /* 0x0000001c000b7308 */ /* 0x000e220000001400 */
[----:B------:R-:W-:Y:S01]  /*04c0*/  FFMA R21, R26, R27, R21 ;  /* 0x0000001b1a157223 */ /* 0x000fe20000000015 */
[----:B------:R-:W-:-:S05]  /*04d0*/  FFMA R23, R6, R6, R23 ;  /* 0x0000000606177223 */ /* 0x000fca0000000017 */
[----:B------:R-:W-:Y:S01]  /*04e0*/  FSETP.GEU.AND P1, PT, |R23|, 1.175494350822287508e-38, PT ;  /* 0x008000001700780b */ /* 0x000fe20003f2e200 */
[----:B------:R-:W-:-:S06]  /*04f0*/  @!P3 FMUL R15, R15, 16777216 ;  /* 0x4b8000000f0fb820 */ /* 0x000fcc0000400000 */
[----:B------:R-:W1:Y:S01]  /*0500*/  MUFU.RSQ R15, R15 ;  /* 0x0000000f000f7308 */ /* 0x000e620000001400 */
[----:B0-----:R-:W-:-:S05]  /*0510*/  @!P2 FMUL R11, R11, 4096 ;  /* 0x458000000b0ba820 */ /* 0x001fca0000400000 */
[----:B------:R-:W-:Y:S01]  /*0520*/  @!P1 FMUL R23, R23, 16777216 ;  /* 0x4b80000017179820 */ /* 0x000fe20000400000 */
[----:B------:R-:W-:-:S03]  /*0530*/  FMUL R20, R11, -R11 ;  /* 0x8000000b0b147220 */ /* 0x000fc60000400000 */
[----:B------:R-:W0:Y:S01]  /*0540*/  MUFU.RSQ R4, R23 ;  /* 0x0000001700047308 */ /* 0x000e220000001400 */
[----:B------:R-:W-:Y:S01]  /*0550*/  FMUL R20, R11, R20 ;  /* 0x000000140b147220 */ /* 0x000fe20000400000 */
[----:B-1----:R-:W-:Y:S01]  /*0560*/  @!P3 FMUL R15, R15, 4096 ;  /* 0x458000000f0fb820 */ /* 0x002fe20000400000 */
[----:B0-----:R-:W-:-:S04]  /*0570*/  @!P1 FMUL R4, R4, 4096 ;  /* 0x4580000004049820 */ /* 0x001fc80000400000 */
[----:B------:R-:W-:-:S04]  /*0580*/  FMUL R27, R4, -R4 ;  /* 0x80000004041b7220 */ /* 0x000fc80000400000 */
[----:B------:R-:W-:Y:S01]  /*0590*/  FMUL R27, R4, R27 ;  /* 0x0000001b041b7220 */ /* 0x000fe20000400000 */
[----:B------:R-:W-:-:S03]  /*05a0*/  FADD R4, R25, -R4 ;  /* 0x8000000419047221 */ /* 0x000fc60000000000 */
[-C--:B------:R-:W-:Y:S01]  /*05b0*/  FFMA R21, R6, R27.reuse, R21 ;  /* 0x0000001b06157223 */ /* 0x080fe20000000015 */
[-C--:B------:R-:W-:Y:S01]  /*05c0*/  FFMA R7, R7, R27.reuse, R22 ;  /* 0x0000001b07077223 */ /* 0x080fe20000000016 */
[----:B------:R-:W-:Y:S01]  /*05d0*/  FFMA R24, R5, R27, R24 ;  /* 0x0000001b05187223 */ /* 0x000fe20000000018 */
[----:B------:R-:W-:Y:S01]  /*05e0*/  FMUL R6, R15, -R15 ;  /* 0x8000000f0f067220 */ /* 0x000fe20000400000 */
[----:B------:R-:W-:Y:S01]  /*05f0*/  FADD R4, R4, -R11 ;  /* 0x8000000b04047221 */ /* 0x000fe20000000000 */
[-C--:B------:R-:W-:Y:S01]  /*0600*/  FFMA R7, R8, R20.reuse, R7 ;  /* 0x0000001408077223 */ /* 0x080fe20000000007 */
[----:B------:R-:W-:Y:S01]  /*0610*/  FFMA R24, R9, R20, R24 ;  /* 0x0000001409187223 */ /* 0x000fe20000000018 */
[----:B------:R-:W-:Y:S01]  /*0620*/  FMUL R6, R15, R6 ;  /* 0x000000060f067220 */ /* 0x000fe20000400000 */
[----:B------:R-:W-:Y:S01]  /*0630*/  FFMA R21, R10, R20, R21 ;  /* 0x000000140a157223 */ /* 0x000fe20000000015 */
[----:B------:R-:W-:Y:S02]  /*0640*/  FADD R20, R4, -R15 ;  /* 0x8000000f04147221 */ /* 0x000fe40000000000 */
[-C--:B------:R-:W-:Y:S01]  /*0650*/  FFMA R22, R12, R6.reuse, R7 ;  /* 0x000000060c167223 */ /* 0x080fe20000000007 */
[-C--:B------:R-:W-:Y:S01]  /*0660*/  FFMA R23, R13, R6.reuse, R24 ;  /* 0x000000060d177223 */ /* 0x080fe20000000018 */
[----:B------:R-:W-:Y:S01]  /*0670*/  FFMA R21, R14, R6, R21 ;  /* 0x000000060e157223 */ /* 0x000fe20000000015 */
[----:B------:R-:W-:Y:S06]  /*0680*/  BRA.U UP0, `(.L_x_0) ;  /* 0xfffffff900e07547 */ /* 0x000fec000b83ffff */
[----:B------:R-:W-:Y:S06]  /*0690*/  BAR.SYNC.DEFER_BLOCKING 0x0 ;  /* 0x0000000000007b1d */ /* 0x000fec0000010000 */
[----:B------:R-:W-:Y:S05]  /*06a0*/  @P0 BRA `(.L_x_1) ;  /* 0xfffffff800a00947 */ /* 0x000fea000383ffff */
[----:B------:R-:W0:Y:S01]  /*06b0*/  LDC.64 R4, c[0x0][0x380] ;  /* 0x0000e000ff047b82 */ /* 0x000e220000000a00 */
[----:B------:R-:W-:-:S05]  /*06c0*/  LEA R3, R2, R2, 0x2 ;  /* 0x0000000202037211 */ /* 0x000fca00078e10ff */
[----:B0-----:R-:W-:-:S05]  /*06d0*/  IMAD.WIDE R2, R3, 0x4, R4 ;  /* 0x0000000403027825 */ /* 0x001fca00078e0204 */
[----:B------:R-:W-:Y:S04]  /*06e0*/  STG.E desc[UR8][R2.64], R22 ;  /* 0x0000001602007986 */ /* 0x000fe8000c101908 */
[----:B------:R-:W-:Y:S04]  /*06f0*/  STG.E desc[UR8][R2.64+0x4], R23 ;  /* 0x0000041702007986 */ /* 0x000fe8000c101908 */
[----:B------:R-:W-:Y:S04]  /*0700*/  STG.E desc[UR8][R2.64+0x8], R21 ;  /* 0x0000081502007986 */ /* 0x000fe8000c101908 */
[----:B------:R-:W-:Y:S01]  /*0710*/  STG.E desc[UR8][R2.64+0xc], R20 ;  /* 0x00000c1402007986 */ /* 0x000fe2000c101908 */
[----:B------:R-:W-:Y:S05]  /*0720*/  EXIT ;  /* 0x000000000000794d */ /* 0x000fea0003800000 */
.L_x_2:
[----:B------:R-:W-:-:S00]  /*0730*/  BRA `(.L_x_2) ;  /* 0xfffffffc00fc7947 */ /* 0x000fc0000383ffff */
[----:B------:R-:W-:-:S00]  /*0740*/  NOP ;  /* 0x0000000000007918 */ /* 0x000fc00000000000 */
        /* <DEDUP_REMOVED lines=11> */
.L_x_3:


//--------------------- .nv.shared._Z7computePfPKfS1_ --------------------------
	.section	.nv.shared._Z7computePfPKfS1_,"aw",@nobits
	.sectionflags	@""
	.align	16
	.zero		1024


//--------------------- .nv.shared.reserved.0     --------------------------
	.section	.nv.shared.reserved.0,"aw",@nobits
	.weak		__nv_reservedSMEM_offset_0_alias
	.size		__nv_reservedSMEM_offset_0_alias, 0, 64
	.other		__nv_reservedSMEM_offset_0_alias,@"STO_CUDA_RESERVED_SHARED STV_DEFAULT"
__nv_reservedSMEM_offset_0_alias:
	.zero		0
	.zero		64


//--------------------- .nv.constant0._Z7computePfPKfS1_ --------------------------
	.section	.nv.constant0._Z7computePfPKfS1_,"a",@progbits
	.sectionflags	@""
	.align	4
.nv.constant0._Z7computePfPKfS1_:
	.zero		920


//--------------------- SYMBOLS --------------------------

	.type		.nv.reservedSmem.offset0,@object
	.size		.nv.reservedSmem.offset0,0x4
	.type		.nv.reservedSmem.cap,@object
	.size		.nv.reservedSmem.cap,0x4
